//
// Generated by NVIDIA NVVM Compiler
//
// Compiler Build ID: CL-36424714
// Cuda compilation tools, release 13.0, V13.0.88
// Based on NVVM 20.0.0
//

.version 9.0
.target sm_100
.address_size 64

	// .globl	_Z8mykerneli
.global .attribute(.managed) .align 4 .u32 PAGE_ENTRIES;
.global .attribute(.managed) .align 4 .u32 PAGEFAULT;
.global .attribute(.managed) .align 1 .b8 storage[131072];
.global .attribute(.managed) .align 1 .b8 results[131072];
.global .attribute(.managed) .align 1 .b8 input[131072];
.extern .shared .align 16 .b8 pageTable[];

.visible .entry _Z8mykerneli(
	.param .u32 _Z8mykerneli_param_0
)
{
	.reg .pred 	%p<2>;
	.reg .b32 	%r<8>;

	mov.b32 	%r7, 128;
	mov.u32 	%r4, pageTable;
$L__BB0_1:
	add.s32 	%r5, %r4, %r7;
	mov.b32 	%r6, 0;
	st.shared.v4.u32 	[%r5+-128], {%r6, %r6, %r6, %r6};
	st.shared.v4.u32 	[%r5+-112], {%r6, %r6, %r6, %r6};
	st.shared.v4.u32 	[%r5+-96], {%r6, %r6, %r6, %r6};
	st.shared.v4.u32 	[%r5+-80], {%r6, %r6, %r6, %r6};
	st.shared.v4.u32 	[%r5+-64], {%r6, %r6, %r6, %r6};
	st.shared.v4.u32 	[%r5+-48], {%r6, %r6, %r6, %r6};
	st.shared.v4.u32 	[%r5+-32], {%r6, %r6, %r6, %r6};
	st.shared.v4.u32 	[%r5+-16], {%r6, %r6, %r6, %r6};
	st.shared.v4.u32 	[%r5], {%r6, %r6, %r6, %r6};
	st.shared.v4.u32 	[%r5+16], {%r6, %r6, %r6, %r6};
	st.shared.v4.u32 	[%r5+32], {%r6, %r6, %r6, %r6};
	st.shared.v4.u32 	[%r5+48], {%r6, %r6, %r6, %r6};
	st.shared.v4.u32 	[%r5+64], {%r6, %r6, %r6, %r6};
	st.shared.v4.u32 	[%r5+80], {%r6, %r6, %r6, %r6};
	st.shared.v4.u32 	[%r5+96], {%r6, %r6, %r6, %r6};
	st.shared.v4.u32 	[%r5+112], {%r6, %r6, %r6, %r6};
	add.s32 	%r7, %r7, 256;
	setp.ne.s32 	%p1, %r7, 4224;
	@%p1 bra 	$L__BB0_1;
	ret;

}


// ===== COMPILED SASS (sm_100) =====

	.target	sm_100

	.elftype	@"ET_EXEC"


//--------------------- .note.nv.tkinfo           --------------------------
	.section	.note.nv.tkinfo,"",@"SHT_NOTE"
	.sectionflags	@"SHF_NOTE_NV_TKINFO"
	.tkinfo
        /*0018*/ 	.word	0x00000002
        /*0030*/ 	.string	""
        /*0030*/ 	.string	"ptxas"
        /*0030*/ 	.string	"Cuda compilation tools, release 13.0, V13.0.88"
        /*0030*/ 	.string	"Build cuda_13.0.r13.0/compiler.36424714_0"
        /*0030*/ 	.string	"-arch sm_100 -m 64 "



//--------------------- .note.nv.cuinfo           --------------------------
	.section	.note.nv.cuinfo,"",@"SHT_NOTE"
	.sectionflags	@"SHF_NOTE_NV_CUINFO"
        /*0018*/ 	.short	0x0002
        /*001a*/ 	.short	0x0064
        /*001c*/ 	.short	0x0082
	.zero		2


//--------------------- .nv.info                  --------------------------
	.section	.nv.info,"",@"SHT_CUDA_INFO"
	.align	4


	//----- nvinfo : EIATTR_REGCOUNT
	.align		4
        /*0000*/ 	.byte	0x04, 0x2f
        /*0002*/ 	.short	(.L_6 - .L_5)
	.align		4
.L_5:
        /*0004*/ 	.word	index@(_Z8mykerneli)
        /*0008*/ 	.word	0x00000004


	//----- nvinfo : EIATTR_FRAME_SIZE
	.align		4
.L_6:
        /*000c*/ 	.byte	0x04, 0x11
        /*000e*/ 	.short	(.L_8 - .L_7)
	.align		4
.L_7:
        /*0010*/ 	.word	index@(_Z8mykerneli)
        /*0014*/ 	.word	0x00000000


	//----- nvinfo : EIATTR_MIN_STACK_SIZE
	.align		4
.L_8:
        /*0018*/ 	.byte	0x04, 0x12
        /*001a*/ 	.short	(.L_10 - .L_9)
	.align		4
.L_9:
        /*001c*/ 	.word	index@(_Z8mykerneli)
        /*0020*/ 	.word	0x00000000
.L_10:


//--------------------- .nv.compat                --------------------------
	.section	.nv.compat,"",@"SHT_CUDA_COMPAT_INFO"
	.align	4
        /*0000*/ 	.byte	0x02, 0x09, 0x00, 0x00, 0x02, 0x02, 0x01, 0x00, 0x02, 0x05, 0x05, 0x00, 0x03, 0x07, 0x01, 0x01
        /*0010*/ 	.byte	0x02, 0x03, 0x00, 0x00, 0x02, 0x06, 0x01, 0x00, 0x04, 0x0b, 0x08, 0x00, 0x09, 0x00, 0x00, 0x00
        /*0020*/ 	.byte	0x00, 0x00, 0x00, 0x00


//--------------------- .nv.info._Z8mykerneli     --------------------------
	.section	.nv.info._Z8mykerneli,"",@"SHT_CUDA_INFO"
	.sectionflags	@""
	.align	4


	//----- nvinfo : EIATTR_CUDA_API_VERSION
	.align		4
        /*0000*/ 	.byte	0x04, 0x37
        /*0002*/ 	.short	(.L_12 - .L_11)
.L_11:
        /*0004*/ 	.word	0x00000082


	//----- nvinfo : EIATTR_KPARAM_INFO
	.align		4
.L_12:
        /*0008*/ 	.byte	0x04, 0x17
        /*000a*/ 	.short	(.L_14 - .L_13)
.L_13:
        /*000c*/ 	.word	0x00000000
        /*0010*/ 	.short	0x0000
        /*0012*/ 	.short	0x0000
        /*0014*/ 	.byte	0x00, 0xf0, 0x11, 0x00


	//----- nvinfo : EIATTR_SPARSE_MMA_MASK
	.align		4
.L_14:
        /*0018*/ 	.byte	0x03, 0x50
        /*001a*/ 	.short	0x0000


	//----- nvinfo : EIATTR_MAXREG_COUNT
	.align		4
        /*001c*/ 	.byte	0x03, 0x1b
        /*001e*/ 	.short	0x00ff


	//----- nvinfo : EIATTR_MERCURY_ISA_VERSION
	.align		4
        /*0020*/ 	.byte	0x03, 0x5f
        /*0022*/ 	.short	0x0101


	//----- nvinfo : EIATTR_VRC_CTA_INIT_COUNT
	.align		4
        /*0024*/ 	.byte	0x02, 0x4a
	.zero		1
	.zero		1


	//----- nvinfo : EIATTR_EXIT_INSTR_OFFSETS
	.align		4
        /*0028*/ 	.byte	0x04, 0x1c
        /*002a*/ 	.short	(.L_16 - .L_15)


	//   ....[0]....
.L_15:
        /*002c*/ 	.word	0x00001040


	//----- nvinfo : EIATTR_CBANK_PARAM_SIZE
	.align		4
.L_16:
        /*0030*/ 	.byte	0x03, 0x19
        /*0032*/ 	.short	0x0004


	//----- nvinfo : EIATTR_PARAM_CBANK
	.align		4
        /*0034*/ 	.byte	0x04, 0x0a
        /*0036*/ 	.short	(.L_18 - .L_17)
	.align		4
.L_17:
        /*0038*/ 	.word	index@(.nv.constant0._Z8mykerneli)
        /*003c*/ 	.short	0x0380
        /*003e*/ 	.short	0x0004


	//----- nvinfo : EIATTR_SW_WAR
	.align		4
.L_18:
        /*0040*/ 	.byte	0x04, 0x36
        /*0042*/ 	.short	(.L_20 - .L_19)
.L_19:
        /*0044*/ 	.word	0x00000008
.L_20:


//--------------------- .nv.callgraph             --------------------------
	.section	.nv.callgraph,"",@"SHT_CUDA_CALLGRAPH"
	.align	4
	.sectionentsize	8
	.align		4
        /*0000*/ 	.word	0x00000000
	.align		4
        /*0004*/ 	.word	0xffffffff
	.align		4
        /*0008*/ 	.word	0x00000000
	.align		4
        /*000c*/ 	.word	0xfffffffe
	.align		4
        /*0010*/ 	.word	0x00000000
	.align		4
        /*0014*/ 	.word	0xfffffffd
	.align		4
        /*0018*/ 	.word	0x00000000
	.align		4
        /*001c*/ 	.word	0xfffffffc


//--------------------- .nv.constant4             --------------------------
	.section	.nv.constant4,"a",@progbits
	.align	8
	.align		8
.nv.constant4:
        /*0000*/ 	.dword	PAGE_ENTRIES
	.align		8
        /*0008*/ 	.dword	PAGEFAULT
	.align		8
        /*0010*/ 	.dword	storage
	.align		8
        /*0018*/ 	.dword	results
	.align		8
        /*0020*/ 	.dword	input


//--------------------- .text._Z8mykerneli        --------------------------
	.section	.text._Z8mykerneli,"ax",@progbits
	.align	128
        .global         _Z8mykerneli
        .type           _Z8mykerneli,@function
        .size           _Z8mykerneli,(.L_x_1 - _Z8mykerneli)
        .other          _Z8mykerneli,@"STO_CUDA_ENTRY STV_DEFAULT"
_Z8mykerneli:
.text._Z8mykerneli:
[----:B------:R-:W-:Y:S08]  /*0000*/  LDC R1, c[0x0][0x37c] ;  /* 0x0000df00ff017b82 */ /* 0x000ff00000000800 */
[----:B------:R-:W0:Y:S01]  /*0010*/  S2UR UR5, SR_CgaCtaId ;  /* 0x00000000000579c3 */ /* 0x000e220000008800 */
[----:B------:R-:W-:Y:S02]  /*0020*/  UMOV UR4, 0x400 ;  /* 0x0000040000047882 */ /* 0x000fe40000000000 */
[----:B0-----:R-:W-:-:S09]  /*0030*/  ULEA UR4, UR5, UR4, 0x18 ;  /* 0x0000000405047291 */ /* 0x001fd2000f8ec0ff */
[----:B------:R-:W-:Y:S04]  /*0040*/  STS.128 [UR4], RZ ;  /* 0x000000ffff007988 */ /* 0x000fe80008000c04 */
[----:B------:R-:W-:Y:S04]  /*0050*/  STS.128 [UR4+0x10], RZ ;  /* 0x000010ffff007988 */ /* 0x000fe80008000c04 */
        /* <DEDUP_REMOVED lines=253> */
[----:B------:R-:W-:Y:S01]  /*1030*/  STS.128 [UR4+0xff0], RZ ;  /* 0x000ff0ffff007988 */ /* 0x000fe20008000c04 */
[----:B------:R-:W-:Y:S05]  /*1040*/  EXIT ;  /* 0x000000000000794d */ /* 0x000fea0003800000 */
.L_x_0:
[----:B------:R-:W-:-:S00]  /*1050*/  BRA `(.L_x_0) ;  /* 0xfffffffc00fc7947 */ /* 0x000fc0000383ffff */
[----:B------:R-:W-:-:S00]  /*1060*/  NOP ;  /* 0x0000000000007918 */ /* 0x000fc00000000000 */
        /* <DEDUP_REMOVED lines=9> */
.L_x_1:


//--------------------- .nv.shared._Z8mykerneli   --------------------------
	.section	.nv.shared._Z8mykerneli,"aw",@nobits
	.sectionflags	@""
	.align	16
	.zero		1024


//--------------------- .nv.shared.reserved.0     --------------------------
	.section	.nv.shared.reserved.0,"aw",@nobits
	.weak		__nv_reservedSMEM_offset_0_alias
	.size		__nv_reservedSMEM_offset_0_alias, 0, 64
	.other		__nv_reservedSMEM_offset_0_alias,@"STO_CUDA_RESERVED_SHARED STV_DEFAULT"
__nv_reservedSMEM_offset_0_alias:
	.zero		0
	.zero		64


//--------------------- .nv.global                --------------------------
	.section	.nv.global,"aw",@nobits
	.align	4
.nv.global:
	.type		PAGE_ENTRIES,@object
	.size		PAGE_ENTRIES,(PAGEFAULT - PAGE_ENTRIES)
	.other		PAGE_ENTRIES,@"STV_DEFAULT STO_CUDA_MANAGED"
PAGE_ENTRIES:
	.zero		4
	.type		PAGEFAULT,@object
	.size		PAGEFAULT,(input - PAGEFAULT)
	.other		PAGEFAULT,@"STV_DEFAULT STO_CUDA_MANAGED"
PAGEFAULT:
	.zero		4
	.type		input,@object
	.size		input,(storage - input)
	.other		input,@"STV_DEFAULT STO_CUDA_MANAGED"
input:
	.zero		131072
	.type		storage,@object
	.size		storage,(results - storage)
	.other		storage,@"STV_DEFAULT STO_CUDA_MANAGED"
storage:
	.zero		131072
	.type		results,@object
	.size		results,(.L_3 - results)
	.other		results,@"STV_DEFAULT STO_CUDA_MANAGED"
results:
	.zero		131072
.L_3:


//--------------------- .nv.constant0._Z8mykerneli --------------------------
	.section	.nv.constant0._Z8mykerneli,"a",@progbits
	.sectionflags	@""
	.align	4
.nv.constant0._Z8mykerneli:
	.zero		900


//--------------------- SYMBOLS --------------------------

	.type		.nv.reservedSmem.offset0,@object
	.size		.nv.reservedSmem.offset0,0x4
	.type		.nv.reservedSmem.cap,@object
	.size		.nv.reservedSmem.cap,0x4
